//
// Generated by NVIDIA NVVM Compiler
//
// Compiler Build ID: CL-36424714
// Cuda compilation tools, release 13.0, V13.0.88
// Based on NVVM 20.0.0
//

.version 9.0
.target sm_100
.address_size 64

	// .globl	map_offsets_f32

.visible .entry map_offsets_f32(
	.param .u64 .ptr .align 1 map_offsets_f32_param_0,
	.param .u64 .ptr .align 1 map_offsets_f32_param_1,
	.param .u64 map_offsets_f32_param_2
)
{
	.reg .pred 	%p<6>;
	.reg .b32 	%r<26>;
	.reg .b32 	%f<2>;
	.reg .b64 	%rd<22>;

	ld.param.u64 	%rd7, [map_offsets_f32_param_0];
	ld.param.u64 	%rd6, [map_offsets_f32_param_1];
	ld.param.u64 	%rd8, [map_offsets_f32_param_2];
	cvta.to.global.u64 	%rd1, %rd7;
	mov.u32 	%r1, %ctaid.x;
	mov.u32 	%r4, %ntid.x;
	mov.u32 	%r2, %tid.x;
	mad.lo.s32 	%r5, %r1, %r4, %r2;
	cvt.u64.u32 	%rd2, %r5;
	setp.le.u64 	%p1, %rd8, %rd2;
	@%p1 bra 	$L__BB0_7;
	cvta.to.global.u64 	%rd9, %rd6;
	shl.b64 	%rd10, %rd2, 3;
	add.s64 	%rd11, %rd9, %rd10;
	ld.global.u64 	%rd12, [%rd11];
	shl.b64 	%rd13, %rd12, 2;
	add.s64 	%rd14, %rd1, %rd13;
	ld.global.f32 	%f1, [%rd14];
	// begin inline asm
	mov.u32 %r6, %envreg2;
	// end inline asm
	cvt.u64.u32 	%rd15, %r6;
	// begin inline asm
	mov.u32 %r7, %envreg1;
	// end inline asm
	cvt.u64.u32 	%rd16, %r7;
	shl.b64 	%rd17, %rd16, 32;
	or.b64  	%rd3, %rd17, %rd15;
	setp.ne.s64 	%p2, %rd3, 0;
	@%p2 bra 	$L__BB0_3;
	// begin inline asm
	trap;
	// end inline asm
$L__BB0_3:
	barrier.sync 	0;
	mov.u32 	%r8, %tid.y;
	add.s32 	%r9, %r2, %r8;
	mov.u32 	%r10, %tid.z;
	or.b32  	%r11, %r9, %r10;
	setp.ne.s32 	%p3, %r11, 0;
	@%p3 bra 	$L__BB0_6;
	add.s64 	%rd18, %rd3, 4;
	mov.u32 	%r14, %nctaid.x;
	mov.u32 	%r15, %nctaid.y;
	mul.lo.s32 	%r16, %r14, %r15;
	mov.u32 	%r17, %nctaid.z;
	mul.lo.s32 	%r18, %r16, %r17;
	mov.u32 	%r19, %ctaid.y;
	add.s32 	%r20, %r1, %r19;
	mov.u32 	%r21, %ctaid.z;
	neg.s32 	%r22, %r21;
	setp.eq.s32 	%p4, %r20, %r22;
	sub.s32 	%r23, -2147483647, %r18;
	selp.b32 	%r13, %r23, 1, %p4;
	// begin inline asm
	atom.add.release.gpu.u32 %r12,[%rd18],%r13;
	// end inline asm
$L__BB0_5:
	// begin inline asm
	ld.acquire.gpu.u32 %r24,[%rd18];
	// end inline asm
	xor.b32  	%r25, %r24, %r12;
	setp.gt.s32 	%p5, %r25, -1;
	@%p5 bra 	$L__BB0_5;
$L__BB0_6:
	barrier.sync 	0;
	shl.b64 	%rd20, %rd2, 2;
	add.s64 	%rd21, %rd1, %rd20;
	st.global.f32 	[%rd21], %f1;
$L__BB0_7:
	ret;

}


// ===== COMPILED SASS (sm_100) =====

	.target	sm_100

	.elftype	@"ET_EXEC"


//--------------------- .note.nv.tkinfo           --------------------------
	.section	.note.nv.tkinfo,"",@"SHT_NOTE"
	.sectionflags	@"SHF_NOTE_NV_TKINFO"
	.tkinfo
        /*0018*/ 	.word	0x00000002
        /*0030*/ 	.string	""
        /*0030*/ 	.string	"ptxas"
        /*0030*/ 	.string	"Cuda compilation tools, release 13.0, V13.0.88"
        /*0030*/ 	.string	"Build cuda_13.0.r13.0/compiler.36424714_0"
        /*0030*/ 	.string	"-arch sm_100 -m 64 "



//--------------------- .note.nv.cuinfo           --------------------------
	.section	.note.nv.cuinfo,"",@"SHT_NOTE"
	.sectionflags	@"SHF_NOTE_NV_CUINFO"
        /*0018*/ 	.short	0x0002
        /*001a*/ 	.short	0x0064
        /*001c*/ 	.short	0x0082
	.zero		2


//--------------------- .nv.info                  --------------------------
	.section	.nv.info,"",@"SHT_CUDA_INFO"
	.align	4


	//----- nvinfo : EIATTR_REGCOUNT
	.align		4
        /*0000*/ 	.byte	0x04, 0x2f
        /*0002*/ 	.short	(.L_1 - .L_0)
	.align		4
.L_0:
        /*0004*/ 	.word	index@(map_offsets_f32)
        /*0008*/ 	.word	0x0000000e


	//----- nvinfo : EIATTR_FRAME_SIZE
	.align		4
.L_1:
        /*000c*/ 	.byte	0x04, 0x11
        /*000e*/ 	.short	(.L_3 - .L_2)
	.align		4
.L_2:
        /*0010*/ 	.word	index@(map_offsets_f32)
        /*0014*/ 	.word	0x00000000


	//----- nvinfo : EIATTR_MIN_STACK_SIZE
	.align		4
.L_3:
        /*0018*/ 	.byte	0x04, 0x12
        /*001a*/ 	.short	(.L_5 - .L_4)
	.align		4
.L_4:
        /*001c*/ 	.word	index@(map_offsets_f32)
        /*0020*/ 	.word	0x00000000
.L_5:


//--------------------- .nv.compat                --------------------------
	.section	.nv.compat,"",@"SHT_CUDA_COMPAT_INFO"
	.align	4
        /*0000*/ 	.byte	0x02, 0x09, 0x00, 0x00, 0x02, 0x02, 0x01, 0x00, 0x02, 0x05, 0x05, 0x00, 0x03, 0x07, 0x01, 0x01
        /*0010*/ 	.byte	0x02, 0x03, 0x00, 0x00, 0x02, 0x06, 0x01, 0x00, 0x04, 0x0b, 0x08, 0x00, 0x09, 0x00, 0x00, 0x00
        /*0020*/ 	.byte	0x00, 0x00, 0x00, 0x00


//--------------------- .nv.info.map_offsets_f32  --------------------------
	.section	.nv.info.map_offsets_f32,"",@"SHT_CUDA_INFO"
	.sectionflags	@""
	.align	4


	//----- nvinfo : EIATTR_CUDA_API_VERSION
	.align		4
        /*0000*/ 	.byte	0x04, 0x37
        /*0002*/ 	.short	(.L_7 - .L_6)
.L_6:
        /*0004*/ 	.word	0x00000082


	//----- nvinfo : EIATTR_KPARAM_INFO
	.align		4
.L_7:
        /*0008*/ 	.byte	0x04, 0x17
        /*000a*/ 	.short	(.L_9 - .L_8)
.L_8:
        /*000c*/ 	.word	0x00000000
        /*0010*/ 	.short	0x0002
        /*0012*/ 	.short	0x0010
        /*0014*/ 	.byte	0x00, 0xf0, 0x21, 0x00


	//----- nvinfo : EIATTR_KPARAM_INFO
	.align		4
.L_9:
        /*0018*/ 	.byte	0x04, 0x17
        /*001a*/ 	.short	(.L_11 - .L_10)
.L_10:
        /*001c*/ 	.word	0x00000000
        /*0020*/ 	.short	0x0001
        /*0022*/ 	.short	0x0008
        /*0024*/ 	.byte	0x00, 0xf5, 0x21, 0x00


	//----- nvinfo : EIATTR_KPARAM_INFO
	.align		4
.L_11:
        /*0028*/ 	.byte	0x04, 0x17
        /*002a*/ 	.short	(.L_13 - .L_12)
.L_12:
        /*002c*/ 	.word	0x00000000
        /*0030*/ 	.short	0x0000
        /*0032*/ 	.short	0x0000
        /*0034*/ 	.byte	0x00, 0xf5, 0x21, 0x00


	//----- nvinfo : EIATTR_SPARSE_MMA_MASK
	.align		4
.L_13:
        /*0038*/ 	.byte	0x03, 0x50
        /*003a*/ 	.short	0x0000


	//----- nvinfo : EIATTR_MAXREG_COUNT
	.align		4
        /*003c*/ 	.byte	0x03, 0x1b
        /*003e*/ 	.short	0x00ff


	//----- nvinfo : EIATTR_NUM_BARRIERS
	.align		4
        /*0040*/ 	.byte	0x02, 0x4c
        /*0042*/ 	.byte	0x01
	.zero		1


	//----- nvinfo : EIATTR_MERCURY_ISA_VERSION
	.align		4
        /*0044*/ 	.byte	0x03, 0x5f
        /*0046*/ 	.short	0x0101


	//----- nvinfo : EIATTR_INT_WARP_WIDE_INSTR_OFFSETS
	.align		4
        /*0048*/ 	.byte	0x04, 0x31
        /*004a*/ 	.short	(.L_15 - .L_14)


	//   ....[0]....
.L_14:
        /*004c*/ 	.word	0x000002c0


	//   ....[1]....
        /*0050*/ 	.word	0x00000410


	//----- nvinfo : EIATTR_COOP_GROUP_MASK_REGIDS
	.align		4
.L_15:
        /*0054*/ 	.byte	0x04, 0x29
        /*0056*/ 	.short	(.L_17 - .L_16)


	//   ....[0]....
.L_16:
        /*0058*/ 	.word	0xffffffff


	//   ....[1]....
        /*005c*/ 	.word	0xffffffff


	//----- nvinfo : EIATTR_COOP_GROUP_INSTR_OFFSETS
	.align		4
.L_17:
        /*0060*/ 	.byte	0x04, 0x28
        /*0062*/ 	.short	(.L_19 - .L_18)


	//   ....[0]....
.L_18:
        /*0064*/ 	.word	0x000001f0


	//   ....[1]....
        /*0068*/ 	.word	0x000004a0


	//----- nvinfo : EIATTR_VRC_CTA_INIT_COUNT
	.align		4
.L_19:
        /*006c*/ 	.byte	0x02, 0x4a
	.zero		1
	.zero		1


	//----- nvinfo : EIATTR_EXIT_INSTR_OFFSETS
	.align		4
        /*0070*/ 	.byte	0x04, 0x1c
        /*0072*/ 	.short	(.L_21 - .L_20)


	//   ....[0]....
.L_20:
        /*0074*/ 	.word	0x00000080


	//   ....[1]....
        /*0078*/ 	.word	0x000004c0


	//----- nvinfo : EIATTR_CRS_STACK_SIZE
	.align		4
.L_21:
        /*007c*/ 	.byte	0x04, 0x1e
        /*007e*/ 	.short	(.L_23 - .L_22)
.L_22:
        /*0080*/ 	.word	0x00000000


	//----- nvinfo : EIATTR_CBANK_PARAM_SIZE
	.align		4
.L_23:
        /*0084*/ 	.byte	0x03, 0x19
        /*0086*/ 	.short	0x0018


	//----- nvinfo : EIATTR_PARAM_CBANK
	.align		4
        /*0088*/ 	.byte	0x04, 0x0a
        /*008a*/ 	.short	(.L_25 - .L_24)
	.align		4
.L_24:
        /*008c*/ 	.word	index@(.nv.constant0.map_offsets_f32)
        /*0090*/ 	.short	0x0380
        /*0092*/ 	.short	0x0018


	//----- nvinfo : EIATTR_SW_WAR
	.align		4
.L_25:
        /*0094*/ 	.byte	0x04, 0x36
        /*0096*/ 	.short	(.L_27 - .L_26)
.L_26:
        /*0098*/ 	.word	0x00000008
.L_27:


//--------------------- .nv.callgraph             --------------------------
	.section	.nv.callgraph,"",@"SHT_CUDA_CALLGRAPH"
	.align	4
	.sectionentsize	8
	.align		4
        /*0000*/ 	.word	0x00000000
	.align		4
        /*0004*/ 	.word	0xffffffff
	.align		4
        /*0008*/ 	.word	0x00000000
	.align		4
        /*000c*/ 	.word	0xfffffffe
	.align		4
        /*0010*/ 	.word	0x00000000
	.align		4
        /*0014*/ 	.word	0xfffffffd
	.align		4
        /*0018*/ 	.word	0x00000000
	.align		4
        /*001c*/ 	.word	0xfffffffc


//--------------------- .text.map_offsets_f32     --------------------------
	.section	.text.map_offsets_f32,"ax",@progbits
	.align	128
        .global         map_offsets_f32
        .type           map_offsets_f32,@function
        .size           map_offsets_f32,(.L_x_4 - map_offsets_f32)
        .other          map_offsets_f32,@"STO_CUDA_ENTRY STV_DEFAULT"
map_offsets_f32:
.text.map_offsets_f32:
[----:B------:R-:W-:Y:S01]  /*0000*/  LDC R1, c[0x0][0x37c] ;  /* 0x0000df00ff017b82 */ /* 0x000fe20000000800 */
[----:B------:R-:W0:Y:S07]  /*0010*/  S2R R9, SR_TID.X ;  /* 0x0000000000097919 */ /* 0x000e2e0000002100 */
[----:B------:R-:W0:Y:S01]  /*0020*/  S2UR UR12, SR_CTAID.X ;  /* 0x00000000000c79c3 */ /* 0x000e220000002500 */
[----:B------:R-:W1:Y:S07]  /*0030*/  LDCU.64 UR4, c[0x0][0x390] ;  /* 0x00007200ff0477ac */ /* 0x000e6e0008000a00 */
[----:B------:R-:W0:Y:S02]  /*0040*/  LDC R0, c[0x0][0x360] ;  /* 0x0000d800ff007b82 */ /* 0x000e240000000800 */
[----:B0-----:R-:W-:-:S05]  /*0050*/  IMAD R0, R0, UR12, R9 ;  /* 0x0000000c00007c24 */ /* 0x001fca000f8e0209 */
[----:B-1----:R-:W-:-:S04]  /*0060*/  ISETP.GE.U32.AND P0, PT, R0, UR4, PT ;  /* 0x0000000400007c0c */ /* 0x002fc8000bf06070 */
[----:B------:R-:W-:-:S13]  /*0070*/  ISETP.GE.U32.AND.EX P0, PT, RZ, UR5, PT, P0 ;  /* 0x00000005ff007c0c */ /* 0x000fda000bf06100 */
[----:B------:R-:W-:Y:S05]  /*0080*/  @P0 EXIT ;  /* 0x000000000000094d */ /* 0x000fea0003800000 */
[----:B------:R-:W0:Y:S01]  /*0090*/  LDCU.128 UR16, c[0x0][0x380] ;  /* 0x00007000ff1077ac */ /* 0x000e220008000c00 */
[----:B------:R-:W1:Y:S01]  /*00a0*/  LDCU.64 UR10, c[0x0][0x358] ;  /* 0x00006b00ff0a77ac */ /* 0x000e620008000a00 */
[----:B0-----:R-:W-:-:S04]  /*00b0*/  LEA R2, P0, R0, UR18, 0x3 ;  /* 0x0000001200027c11 */ /* 0x001fc8000f8018ff */
[----:B------:R-:W-:-:S06]  /*00c0*/  LEA.HI.X R3, R0, UR19, RZ, 0x3, P0 ;  /* 0x0000001300037c11 */ /* 0x000fcc00080f1cff */
[----:B-1----:R-:W2:Y:S01]  /*00d0*/  LDG.E.64 R2, desc[UR10][R2.64] ;  /* 0x0000000a02027981 */ /* 0x002ea2000c1e1b00 */
[----:B------:R-:W-:-:S05]  /*00e0*/  CS2R.32 R7, SR_CgaSize ;  /* 0x0000000000077805 */ /* 0x000fca0000008a00 */
[----:B------:R-:W-:-:S05]  /*00f0*/  IMAD R7, R7, -0xa0, RZ ;  /* 0xffffff6007077824 */ /* 0x000fca00078e02ff */
[----:B------:R-:W-:-:S14]  /*0100*/  R2UR UR13, R7 ;  /* 0x00000000070d72ca */ /* 0x000fdc00000e0000 */
[----:B------:R-:W0:Y:S01]  /*0110*/  LDCU UR13, c[0x0][UR13+0x258] ;  /* 0x00004b000d0d77ac */ /* 0x000e220008000800 */
[----:B------:R-:W-:-:S05]  /*0120*/  CS2R.32 R7, SR_CgaSize ;  /* 0x0000000000077805 */ /* 0x000fca0000008a00 */
[----:B------:R-:W-:-:S05]  /*0130*/  IMAD R7, R7, -0xa0, RZ ;  /* 0xffffff6007077824 */ /* 0x000fca00078e02ff */
[----:B------:R-:W-:-:S14]  /*0140*/  R2UR UR14, R7 ;  /* 0x00000000070e72ca */ /* 0x000fdc00000e0000 */
[----:B------:R-:W1:Y:S01]  /*0150*/  LDCU UR14, c[0x0][UR14+0x254] ;  /* 0x00004a800e0e77ac */ /* 0x000e620008000800 */
[----:B--2---:R-:W-:-:S04]  /*0160*/  LEA R4, P0, R2, UR16, 0x2 ;  /* 0x0000001002047c11 */ /* 0x004fc8000f8010ff */
[----:B------:R-:W-:-:S05]  /*0170*/  LEA.HI.X R5, R2, UR17, R3, 0x2, P0 ;  /* 0x0000001102057c11 */ /* 0x000fca00080f1403 */
[----:B------:R2:W5:Y:S01]  /*0180*/  LDG.E R7, desc[UR10][R4.64] ;  /* 0x0000000a04077981 */ /* 0x000562000c1e1900 */
[----:B0-----:R-:W-:-:S04]  /*0190*/  UISETP.NE.U32.AND UP0, UPT, UR13, URZ, UPT ;  /* 0x000000ff0d00728c */ /* 0x001fc8000bf05070 */
[----:B-1----:R-:W-:-:S09]  /*01a0*/  UISETP.NE.AND.EX UP0, UPT, UR14, URZ, UPT, UP0 ;  /* 0x000000ff0e00728c */ /* 0x002fd2000bf05300 */
[----:B--2---:R-:W-:Y:S05]  /*01b0*/  BRA.U UP0, `(.L_x_0) ;  /* 0x0000000100047547 */ /* 0x004fea000b800000 */
[----:B------:R-:W-:Y:S05]  /*01c0*/  BPT.TRAP 0x1 ;  /* 0x000000040000795c */ /* 0x000fea0000300000 */
.L_x_0:
[----:B------:R-:W0:Y:S01]  /*01d0*/  S2R R2, SR_TID.Y ;  /* 0x0000000000027919 */ /* 0x000e220000002200 */
[----:B------:R-:W1:Y:S01]  /*01e0*/  S2R R4, SR_TID.Z ;  /* 0x0000000000047919 */ /* 0x000e620000002300 */
[----:B------:R-:W-:Y:S01]  /*01f0*/  BAR.SYNC.DEFER_BLOCKING 0x0 ;  /* 0x0000000000007b1d */ /* 0x000fe20000010000 */
[----:B0-----:R-:W-:Y:S01]  /*0200*/  IMAD.IADD R3, R9, 0x1, R2 ;  /* 0x0000000109037824 */ /* 0x001fe200078e0202 */
[----:B------:R-:W-:-:S04]  /*0210*/  LEA R2, P1, R0, UR16, 0x2 ;  /* 0x0000001000027c11 */ /* 0x000fc8000f8210ff */
[----:B-1----:R-:W-:Y:S02]  /*0220*/  LOP3.LUT P0, RZ, R3, R4, RZ, 0xfc, !PT ;  /* 0x0000000403ff7212 */ /* 0x002fe4000780fcff */
[----:B------:R-:W-:-:S11]  /*0230*/  LEA.HI.X R3, R0, UR17, RZ, 0x2, P1 ;  /* 0x0000001100037c11 */ /* 0x000fd600088f14ff */
[----:B------:R-:W-:Y:S05]  /*0240*/  @P0 BRA `(.L_x_1) ;  /* 0x0000000000900947 */ /* 0x000fea0003800000 */
[----:B------:R-:W0:Y:S01]  /*0250*/  LDCU UR4, c[0x0][0x370] ;  /* 0x00006e00ff0477ac */ /* 0x000e220008000800 */
[----:B------:R-:W1:Y:S01]  /*0260*/  S2UR UR7, SR_CTAID.Y ;  /* 0x00000000000779c3 */ /* 0x000e620000002600 */
[----:B------:R-:W2:Y:S01]  /*0270*/  S2R R5, SR_LANEID ;  /* 0x0000000000057919 */ /* 0x000ea20000000000 */
[----:B------:R-:W-:Y:S01]  /*0280*/  IMAD.U32 R4, RZ, RZ, UR13 ;  /* 0x0000000dff047e24 */ /* 0x000fe2000f8e00ff */
[----:B------:R-:W3:Y:S01]  /*0290*/  LDCU UR5, c[0x0][0x374] ;  /* 0x00006e80ff0577ac */ /* 0x000ee20008000800 */
[----:B------:R-:W4:Y:S04]  /*02a0*/  LDCU UR6, c[0x0][0x378] ;  /* 0x00006f00ff0677ac */ /* 0x000f280008000800 */
[----:B------:R-:W4:Y:S01]  /*02b0*/  S2UR UR8, SR_CTAID.Z ;  /* 0x00000000000879c3 */ /* 0x000f220000002700 */
[----:B------:R-:W-:-:S02]  /*02c0*/  VOTEU.ANY UR15, UPT, PT ;  /* 0x00000000000f7886 */ /* 0x000fc400038e0100 */
[----:B------:R-:W2:Y:S01]  /*02d0*/  FLO.U32 R6, UR15 ;  /* 0x0000000f00067d00 */ /* 0x000ea200080e0000 */
[----:B0-----:R-:W-:-:S07]  /*02e0*/  UIADD3 UR9, UPT, UPT, URZ, -UR4, URZ ;  /* 0x80000004ff097290 */ /* 0x001fce000fffe0ff */
[----:B------:R-:W0:Y:S01]  /*02f0*/  POPC R0, UR15 ;  /* 0x0000000f00007d09 */ /* 0x000e220008000000 */
[----:B-1----:R-:W-:-:S03]  /*0300*/  UIADD3 UR4, UPT, UPT, UR12, UR7, URZ ;  /* 0x000000070c047290 */ /* 0x002fc6000fffe0ff */
[----:B------:R-:W-:Y:S02]  /*0310*/  UMOV UR7, UR9 ;  /* 0x0000000900077c82 */ /* 0x000fe40008000000 */
[----:B---3--:R-:W-:Y:S02]  /*0320*/  UIMAD UR5, UR7, UR5, URZ ;  /* 0x00000005070572a4 */ /* 0x008fe4000f8e02ff */
[----:B----4-:R-:W-:Y:S01]  /*0330*/  UIADD3 UR8, UPT, UPT, -UR8, URZ, URZ ;  /* 0x000000ff08087290 */ /* 0x010fe2000fffe1ff */
[----:B--2---:R-:W-:Y:S01]  /*0340*/  ISETP.EQ.U32.AND P0, PT, R6, R5, PT ;  /* 0x000000050600720c */ /* 0x004fe20003f02070 */
[----:B------:R-:W-:Y:S02]  /*0350*/  IMAD.U32 R5, RZ, RZ, UR14 ;  /* 0x0000000eff057e24 */ /* 0x000fe4000f8e00ff */
[----:B------:R-:W-:Y:S02]  /*0360*/  UISETP.NE.AND UP0, UPT, UR4, UR8, UPT ;  /* 0x000000080400728c */ /* 0x000fe4000bf05270 */
[----:B------:R-:W-:-:S04]  /*0370*/  UIMAD UR4, UR6, UR5, -0x7fffffff ;  /* 0x80000001060474a4 */ /* 0x000fc8000f8e0205 */
[----:B------:R-:W-:-:S06]  /*0380*/  USEL UR4, UR4, 0x1, !UP0 ;  /* 0x0000000104047887 */ /* 0x000fcc000c000000 */
[----:B0-----:R-:W-:Y:S01]  /*0390*/  IMAD R9, R0, UR4, RZ ;  /* 0x0000000400097c24 */ /* 0x001fe2000f8e02ff */
[----:B------:R-:W-:Y:S06]  /*03a0*/  @P0 MEMBAR.ALL.GPU ;  /* 0x0000000000000992 */ /* 0x000fec000000a000 */
[----:B------:R-:W-:-:S00]  /*03b0*/  @P0 ERRBAR ;  /* 0x00000000000009ab */ /* 0x000fc00000000000 */
[----:B------:R-:W-:Y:S06]  /*03c0*/  @P0 CGAERRBAR ;  /* 0x00000000000005ab */ /* 0x000fec0000000000 */
[----:B------:R-:W2:Y:S01]  /*03d0*/  @P0 ATOM.E.ADD.STRONG.GPU PT, R9, desc[UR10][R4.64+0x4], R9 ;  /* 0x800004090409098a */ /* 0x000ea200081ef10a */
[----:B------:R-:W0:Y:S02]  /*03e0*/  S2R R8, SR_LTMASK ;  /* 0x0000000000087919 */ /* 0x000e240000003900 */
[----:B0-----:R-:W-:-:S04]  /*03f0*/  LOP3.LUT R8, R8, UR15, RZ, 0xc0, !PT ;  /* 0x0000000f08087c12 */ /* 0x001fc8000f8ec0ff */
[----:B------:R-:W0:Y:S01]  /*0400*/  POPC R11, R8 ;  /* 0x00000008000b7309 */ /* 0x000e220000000000 */
[----:B--2---:R-:W0:Y:S02]  /*0410*/  SHFL.IDX PT, R0, R9, R6, 0x1f ;  /* 0x00001f0609007589 */ /* 0x004e2400000e0000 */
[----:B0-----:R-:W-:-:S07]  /*0420*/  IMAD R0, R11, UR4, R0 ;  /* 0x000000040b007c24 */ /* 0x001fce000f8e0200 */
.L_x_2:
[----:B------:R-:W2:Y:S04]  /*0430*/  LD.E.STRONG.GPU R9, desc[UR10][R4.64+0x4] ;  /* 0x0000040a04097980 */ /* 0x000ea8000c10f900 */
[----:B--2---:R-:W-:Y:S01]  /*0440*/  CCTL.IVALL ;  /* 0x00000000ff00798f */ /* 0x004fe20002000000 */
[----:B------:R-:W-:Y:S05]  /*0450*/  YIELD ;  /* 0x0000000000007946 */ /* 0x000fea0003800000 */
[----:B------:R-:W-:-:S04]  /*0460*/  LOP3.LUT R9, R9, R0, RZ, 0x3c, !PT ;  /* 0x0000000009097212 */ /* 0x000fc800078e3cff */
[----:B------:R-:W-:-:S13]  /*0470*/  ISETP.GT.AND P0, PT, R9, -0x1, PT ;  /* 0xffffffff0900780c */ /* 0x000fda0003f04270 */
[----:B------:R-:W-:Y:S05]  /*0480*/  @P0 BRA `(.L_x_2) ;  /* 0xfffffffc00e80947 */ /* 0x000fea000383ffff */
.L_x_1:
[----:B------:R-:W-:Y:S05]  /*0490*/  WARPSYNC.ALL ;  /* 0x0000000000007948 */ /* 0x000fea0003800000 */
[----:B------:R-:W-:Y:S06]  /*04a0*/  BAR.SYNC.DEFER_BLOCKING 0x0 ;  /* 0x0000000000007b1d */ /* 0x000fec0000010000 */
[----:B-----5:R-:W-:Y:S01]  /*04b0*/  STG.E desc[UR10][R2.64], R7 ;  /* 0x0000000702007986 */ /* 0x020fe2000c10190a */
[----:B------:R-:W-:Y:S05]  /*04c0*/  EXIT ;  /* 0x000000000000794d */ /* 0x000fea0003800000 */
.L_x_3:
[----:B------:R-:W-:-:S00]  /*04d0*/  BRA `(.L_x_3) ;  /* 0xfffffffc00fc7947 */ /* 0x000fc0000383ffff */
[----:B------:R-:W-:-:S00]  /*04e0*/  NOP ;  /* 0x0000000000007918 */ /* 0x000fc00000000000 */
        /* <DEDUP_REMOVED lines=9> */
.L_x_4:


//--------------------- .nv.shared.reserved.0     --------------------------
	.section	.nv.shared.reserved.0,"aw",@nobits
	.weak		__nv_reservedSMEM_offset_0_alias
	.size		__nv_reservedSMEM_offset_0_alias, 0, 64
	.other		__nv_reservedSMEM_offset_0_alias,@"STO_CUDA_RESERVED_SHARED STV_DEFAULT"
__nv_reservedSMEM_offset_0_alias:
	.zero		0
	.zero		64


//--------------------- .nv.constant0.map_offsets_f32 --------------------------
	.section	.nv.constant0.map_offsets_f32,"a",@progbits
	.sectionflags	@""
	.align	4
.nv.constant0.map_offsets_f32:
	.zero		920


//--------------------- SYMBOLS --------------------------

	.type		.nv.reservedSmem.offset0,@object
	.size		.nv.reservedSmem.offset0,0x4
